//
// Generated by NVIDIA NVVM Compiler
//
// Compiler Build ID: CL-36424714
// Cuda compilation tools, release 13.0, V13.0.88
// Based on NVVM 20.0.0
//

.version 9.0
.target sm_100
.address_size 64

	// .globl	_Z12write_kernelPii

.visible .entry _Z12write_kernelPii(
	.param .u64 .ptr .align 1 _Z12write_kernelPii_param_0,
	.param .u32 _Z12write_kernelPii_param_1
)
{
	.reg .pred 	%p<2>;
	.reg .b32 	%r<5>;
	.reg .b64 	%rd<3>;

	ld.param.u64 	%rd1, [_Z12write_kernelPii_param_0];
	ld.param.u32 	%r1, [_Z12write_kernelPii_param_1];
	mov.u32 	%r2, %ctaid.x;
	mov.u32 	%r3, %tid.x;
	or.b32  	%r4, %r2, %r3;
	setp.ne.s32 	%p1, %r4, 0;
	@%p1 bra 	$L__BB0_2;
	cvta.to.global.u64 	%rd2, %rd1;
	st.global.u32 	[%rd2], %r1;
$L__BB0_2:
	ret;

}


// ===== COMPILED SASS (sm_100) =====

	.target	sm_100

	.elftype	@"ET_EXEC"


//--------------------- .note.nv.tkinfo           --------------------------
	.section	.note.nv.tkinfo,"",@"SHT_NOTE"
	.sectionflags	@"SHF_NOTE_NV_TKINFO"
	.tkinfo
        /*0018*/ 	.word	0x00000002
        /*0030*/ 	.string	""
        /*0030*/ 	.string	"ptxas"
        /*0030*/ 	.string	"Cuda compilation tools, release 13.0, V13.0.88"
        /*0030*/ 	.string	"Build cuda_13.0.r13.0/compiler.36424714_0"
        /*0030*/ 	.string	"-arch sm_100 -m 64 "



//--------------------- .note.nv.cuinfo           --------------------------
	.section	.note.nv.cuinfo,"",@"SHT_NOTE"
	.sectionflags	@"SHF_NOTE_NV_CUINFO"
        /*0018*/ 	.short	0x0002
        /*001a*/ 	.short	0x0064
        /*001c*/ 	.short	0x0082
	.zero		2


//--------------------- .nv.info                  --------------------------
	.section	.nv.info,"",@"SHT_CUDA_INFO"
	.align	4


	//----- nvinfo : EIATTR_REGCOUNT
	.align		4
        /*0000*/ 	.byte	0x04, 0x2f
        /*0002*/ 	.short	(.L_1 - .L_0)
	.align		4
.L_0:
        /*0004*/ 	.word	index@(_Z12write_kernelPii)
        /*0008*/ 	.word	0x00000008


	//----- nvinfo : EIATTR_FRAME_SIZE
	.align		4
.L_1:
        /*000c*/ 	.byte	0x04, 0x11
        /*000e*/ 	.short	(.L_3 - .L_2)
	.align		4
.L_2:
        /*0010*/ 	.word	index@(_Z12write_kernelPii)
        /*0014*/ 	.word	0x00000000


	//----- nvinfo : EIATTR_MIN_STACK_SIZE
	.align		4
.L_3:
        /*0018*/ 	.byte	0x04, 0x12
        /*001a*/ 	.short	(.L_5 - .L_4)
	.align		4
.L_4:
        /*001c*/ 	.word	index@(_Z12write_kernelPii)
        /*0020*/ 	.word	0x00000000
.L_5:


//--------------------- .nv.compat                --------------------------
	.section	.nv.compat,"",@"SHT_CUDA_COMPAT_INFO"
	.align	4
        /*0000*/ 	.byte	0x02, 0x09, 0x00, 0x00, 0x02, 0x02, 0x01, 0x00, 0x02, 0x05, 0x05, 0x00, 0x03, 0x07, 0x01, 0x01
        /*0010*/ 	.byte	0x02, 0x03, 0x00, 0x00, 0x02, 0x06, 0x01, 0x00, 0x04, 0x0b, 0x08, 0x00, 0x09, 0x00, 0x00, 0x00
        /*0020*/ 	.byte	0x00, 0x00, 0x00, 0x00


//--------------------- .nv.info._Z12write_kernelPii --------------------------
	.section	.nv.info._Z12write_kernelPii,"",@"SHT_CUDA_INFO"
	.sectionflags	@""
	.align	4


	//----- nvinfo : EIATTR_CUDA_API_VERSION
	.align		4
        /*0000*/ 	.byte	0x04, 0x37
        /*0002*/ 	.short	(.L_7 - .L_6)
.L_6:
        /*0004*/ 	.word	0x00000082


	//----- nvinfo : EIATTR_KPARAM_INFO
	.align		4
.L_7:
        /*0008*/ 	.byte	0x04, 0x17
        /*000a*/ 	.short	(.L_9 - .L_8)
.L_8:
        /*000c*/ 	.word	0x00000000
        /*0010*/ 	.short	0x0001
        /*0012*/ 	.short	0x0008
        /*0014*/ 	.byte	0x00, 0xf0, 0x11, 0x00


	//----- nvinfo : EIATTR_KPARAM_INFO
	.align		4
.L_9:
        /*0018*/ 	.byte	0x04, 0x17
        /*001a*/ 	.short	(.L_11 - .L_10)
.L_10:
        /*001c*/ 	.word	0x00000000
        /*0020*/ 	.short	0x0000
        /*0022*/ 	.short	0x0000
        /*0024*/ 	.byte	0x00, 0xf5, 0x21, 0x00


	//----- nvinfo : EIATTR_SPARSE_MMA_MASK
	.align		4
.L_11:
        /*0028*/ 	.byte	0x03, 0x50
        /*002a*/ 	.short	0x0000


	//----- nvinfo : EIATTR_MAXREG_COUNT
	.align		4
        /*002c*/ 	.byte	0x03, 0x1b
        /*002e*/ 	.short	0x00ff


	//----- nvinfo : EIATTR_MERCURY_ISA_VERSION
	.align		4
        /*0030*/ 	.byte	0x03, 0x5f
        /*0032*/ 	.short	0x0101


	//----- nvinfo : EIATTR_VRC_CTA_INIT_COUNT
	.align		4
        /*0034*/ 	.byte	0x02, 0x4a
	.zero		1
	.zero		1


	//----- nvinfo : EIATTR_EXIT_INSTR_OFFSETS
	.align		4
        /*0038*/ 	.byte	0x04, 0x1c
        /*003a*/ 	.short	(.L_13 - .L_12)


	//   ....[0]....
.L_12:
        /*003c*/ 	.word	0x00000040


	//   ....[1]....
        /*0040*/ 	.word	0x00000090


	//----- nvinfo : EIATTR_CBANK_PARAM_SIZE
	.align		4
.L_13:
        /*0044*/ 	.byte	0x03, 0x19
        /*0046*/ 	.short	0x000c


	//----- nvinfo : EIATTR_PARAM_CBANK
	.align		4
        /*0048*/ 	.byte	0x04, 0x0a
        /*004a*/ 	.short	(.L_15 - .L_14)
	.align		4
.L_14:
        /*004c*/ 	.word	index@(.nv.constant0._Z12write_kernelPii)
        /*0050*/ 	.short	0x0380
        /*0052*/ 	.short	0x000c


	//----- nvinfo : EIATTR_SW_WAR
	.align		4
.L_15:
        /*0054*/ 	.byte	0x04, 0x36
        /*0056*/ 	.short	(.L_17 - .L_16)
.L_16:
        /*0058*/ 	.word	0x00000008
.L_17:


//--------------------- .nv.callgraph             --------------------------
	.section	.nv.callgraph,"",@"SHT_CUDA_CALLGRAPH"
	.align	4
	.sectionentsize	8
	.align		4
        /*0000*/ 	.word	0x00000000
	.align		4
        /*0004*/ 	.word	0xffffffff
	.align		4
        /*0008*/ 	.word	0x00000000
	.align		4
        /*000c*/ 	.word	0xfffffffe
	.align		4
        /*0010*/ 	.word	0x00000000
	.align		4
        /*0014*/ 	.word	0xfffffffd
	.align		4
        /*0018*/ 	.word	0x00000000
	.align		4
        /*001c*/ 	.word	0xfffffffc


//--------------------- .text._Z12write_kernelPii --------------------------
	.section	.text._Z12write_kernelPii,"ax",@progbits
	.align	128
        .global         _Z12write_kernelPii
        .type           _Z12write_kernelPii,@function
        .size           _Z12write_kernelPii,(.L_x_1 - _Z12write_kernelPii)
        .other          _Z12write_kernelPii,@"STO_CUDA_ENTRY STV_DEFAULT"
_Z12write_kernelPii:
.text._Z12write_kernelPii:
[----:B------:R-:W-:Y:S01]  /*0000*/  LDC R1, c[0x0][0x37c] ;  /* 0x0000df00ff017b82 */ /* 0x000fe20000000800 */
[----:B------:R-:W0:Y:S07]  /*0010*/  S2R R0, SR_TID.X ;  /* 0x0000000000007919 */ /* 0x000e2e0000002100 */
[----:B------:R-:W0:Y:S02]  /*0020*/  S2UR UR4, SR_CTAID.X ;  /* 0x00000000000479c3 */ /* 0x000e240000002500 */
[----:B0-----:R-:W-:-:S13]  /*0030*/  LOP3.LUT P0, RZ, R0, UR4, RZ, 0xfc, !PT ;  /* 0x0000000400ff7c12 */ /* 0x001fda000f80fcff */
[----:B------:R-:W-:Y:S05]  /*0040*/  @P0 EXIT ;  /* 0x000000000000094d */ /* 0x000fea0003800000 */
[----:B------:R-:W0:Y:S01]  /*0050*/  LDC R5, c[0x0][0x388] ;  /* 0x0000e200ff057b82 */ /* 0x000e220000000800 */
[----:B------:R-:W0:Y:S07]  /*0060*/  LDCU.64 UR4, c[0x0][0x358] ;  /* 0x00006b00ff0477ac */ /* 0x000e2e0008000a00 */
[----:B------:R-:W0:Y:S02]  /*0070*/  LDC.64 R2, c[0x0][0x380] ;  /* 0x0000e000ff027b82 */ /* 0x000e240000000a00 */
[----:B0-----:R-:W-:Y:S01]  /*0080*/  STG.E desc[UR4][R2.64], R5 ;  /* 0x0000000502007986 */ /* 0x001fe2000c101904 */
[----:B------:R-:W-:Y:S05]  /*0090*/  EXIT ;  /* 0x000000000000794d */ /* 0x000fea0003800000 */
.L_x_0:
[----:B------:R-:W-:-:S00]  /*00a0*/  BRA `(.L_x_0) ;  /* 0xfffffffc00fc7947 */ /* 0x000fc0000383ffff */
[----:B------:R-:W-:-:S00]  /*00b0*/  NOP ;  /* 0x0000000000007918 */ /* 0x000fc00000000000 */
        /* <DEDUP_REMOVED lines=12> */
.L_x_1:


//--------------------- .nv.shared.reserved.0     --------------------------
	.section	.nv.shared.reserved.0,"aw",@nobits
	.weak		__nv_reservedSMEM_offset_0_alias
	.size		__nv_reservedSMEM_offset_0_alias, 0, 64
	.other		__nv_reservedSMEM_offset_0_alias,@"STO_CUDA_RESERVED_SHARED STV_DEFAULT"
__nv_reservedSMEM_offset_0_alias:
	.zero		0
	.zero		64


//--------------------- .nv.constant0._Z12write_kernelPii --------------------------
	.section	.nv.constant0._Z12write_kernelPii,"a",@progbits
	.sectionflags	@""
	.align	4
.nv.constant0._Z12write_kernelPii:
	.zero		908


//--------------------- SYMBOLS --------------------------

	.type		.nv.reservedSmem.offset0,@object
	.size		.nv.reservedSmem.offset0,0x4
